	.headerflags	@"EF_CUDA_TEXMODE_UNIFIED EF_CUDA_64BIT_ADDRESS EF_CUDA_ACCELERATORS EF_CUDA_SM90 EF_CUDA_VIRTUAL_SM(EF_CUDA_SM90)"
	.elftype	@"ET_EXEC"


//--------------------- .nv.info                  --------------------------
	.section	.nv.info,"",@"SHT_CUDA_INFO"
	.align	4


	//----- nvinfo : EIATTR_REGCOUNT
	.align		4
        /*0000*/ 	.byte	0x04, 0x2f
        /*0002*/ 	.short	(.L_1 - .L_0)
	.align		4
.L_0:
        /*0004*/ 	.word	index@(triton_poi_fused_convolution_div_20)
        /*0008*/ 	.word	0x00000022


	//----- nvinfo : EIATTR_MIN_STACK_SIZE
	.align		4
.L_1:
        /*000c*/ 	.byte	0x04, 0x12
        /*000e*/ 	.short	(.L_3 - .L_2)
	.align		4
.L_2:
        /*0010*/ 	.word	index@(triton_poi_fused_convolution_div_20)
        /*0014*/ 	.word	0x00000000


	//----- nvinfo : EIATTR_FRAME_SIZE
	.align		4
.L_3:
        /*0018*/ 	.byte	0x04, 0x11
        /*001a*/ 	.short	(.L_5 - .L_4)
	.align		4
.L_4:
        /*001c*/ 	.word	index@(triton_poi_fused_convolution_div_20)
        /*0020*/ 	.word	0x00000000


	//----- nvinfo : EIATTR_MIN_STACK_SIZE
	.align		4
.L_5:
        /*0024*/ 	.byte	0x04, 0x12
        /*0026*/ 	.short	(.L_7 - .L_6)
	.align		4
.L_6:
        /*0028*/ 	.word	index@(triton_poi_fused_convolution_div_20)
        /*002c*/ 	.word	0x00000000
.L_7:


//--------------------- .nv.info.triton_poi_fused_convolution_div_20 --------------------------
	.section	.nv.info.triton_poi_fused_convolution_div_20,"",@"SHT_CUDA_INFO"
	.sectionflags	@""
	.align	4


	//----- nvinfo : EIATTR_CUDA_API_VERSION
	.align		4
        /*0000*/ 	.byte	0x04, 0x37
        /*0002*/ 	.short	(.L_9 - .L_8)
.L_8:
        /*0004*/ 	.word	0x0000007c


	//----- nvinfo : EIATTR_KPARAM_INFO
	.align		4
.L_9:
        /*0008*/ 	.byte	0x04, 0x17
        /*000a*/ 	.short	(.L_11 - .L_10)
.L_10:
        /*000c*/ 	.word	0x00000000
        /*0010*/ 	.short	0x0005
        /*0012*/ 	.short	0x0024
        /*0014*/ 	.byte	0x00, 0xf0, 0x11, 0x00


	//----- nvinfo : EIATTR_KPARAM_INFO
	.align		4
.L_11:
        /*0018*/ 	.byte	0x04, 0x17
        /*001a*/ 	.short	(.L_13 - .L_12)
.L_12:
        /*001c*/ 	.word	0x00000000
        /*0020*/ 	.short	0x0004
        /*0022*/ 	.short	0x0020
        /*0024*/ 	.byte	0x00, 0xf0, 0x11, 0x00


	//----- nvinfo : EIATTR_KPARAM_INFO
	.align		4
.L_13:
        /*0028*/ 	.byte	0x04, 0x17
        /*002a*/ 	.short	(.L_15 - .L_14)
.L_14:
        /*002c*/ 	.word	0x00000000
        /*0030*/ 	.short	0x0003
        /*0032*/ 	.short	0x0018
        /*0034*/ 	.byte	0x00, 0xf4, 0x21, 0x00


	//----- nvinfo : EIATTR_KPARAM_INFO
	.align		4
.L_15:
        /*0038*/ 	.byte	0x04, 0x17
        /*003a*/ 	.short	(.L_17 - .L_16)
.L_16:
        /*003c*/ 	.word	0x00000000
        /*0040*/ 	.short	0x0002
        /*0042*/ 	.short	0x0010
        /*0044*/ 	.byte	0x00, 0xf4, 0x21, 0x00


	//----- nvinfo : EIATTR_KPARAM_INFO
	.align		4
.L_17:
        /*0048*/ 	.byte	0x04, 0x17
        /*004a*/ 	.short	(.L_19 - .L_18)
.L_18:
        /*004c*/ 	.word	0x00000000
        /*0050*/ 	.short	0x0001
        /*0052*/ 	.short	0x0008
        /*0054*/ 	.byte	0x00, 0xf4, 0x21, 0x00


	//----- nvinfo : EIATTR_KPARAM_INFO
	.align		4
.L_19:
        /*0058*/ 	.byte	0x04, 0x17
        /*005a*/ 	.short	(.L_21 - .L_20)
.L_20:
        /*005c*/ 	.word	0x00000000
        /*0060*/ 	.short	0x0000
        /*0062*/ 	.short	0x0000
        /*0064*/ 	.byte	0x00, 0xf4, 0x21, 0x00


	//----- nvinfo : EIATTR_SPARSE_MMA_MASK
	.align		4
.L_21:
        /*0068*/ 	.byte	0x03, 0x50
        /*006a*/ 	.short	0x0000


	//----- nvinfo : EIATTR_MAXREG_COUNT
	.align		4
        /*006c*/ 	.byte	0x03, 0x1b
        /*006e*/ 	.short	0x00ff


	//----- nvinfo : EIATTR_EXIT_INSTR_OFFSETS
	.align		4
        /*0070*/ 	.byte	0x04, 0x1c
        /*0072*/ 	.short	(.L_23 - .L_22)


	//   ....[0]....
.L_22:
        /*0074*/ 	.word	0x00000830


	//   ....[1]....
        /*0078*/ 	.word	0x00000850


	//----- nvinfo : EIATTR_REQNTID
	.align		4
.L_23:
        /*007c*/ 	.byte	0x04, 0x10
        /*007e*/ 	.short	(.L_25 - .L_24)
.L_24:
        /*0080*/ 	.word	0x00000080
        /*0084*/ 	.word	0x00000001
        /*0088*/ 	.word	0x00000001


	//----- nvinfo : EIATTR_CBANK_PARAM_SIZE
	.align		4
.L_25:
        /*008c*/ 	.byte	0x03, 0x19
        /*008e*/ 	.short	0x0028


	//----- nvinfo : EIATTR_PARAM_CBANK
	.align		4
        /*0090*/ 	.byte	0x04, 0x0a
        /*0092*/ 	.short	(.L_27 - .L_26)
	.align		4
.L_26:
        /*0094*/ 	.word	index@(.nv.constant0.triton_poi_fused_convolution_div_20)
        /*0098*/ 	.short	0x0210
        /*009a*/ 	.short	0x0028


	//----- nvinfo : EIATTR_SW_WAR
	.align		4
.L_27:
        /*009c*/ 	.byte	0x04, 0x36
        /*009e*/ 	.short	(.L_29 - .L_28)
.L_28:
        /*00a0*/ 	.word	0x00000008
.L_29:


//--------------------- .nv.callgraph             --------------------------
	.section	.nv.callgraph,"",@"SHT_CUDA_CALLGRAPH"
	.align	4
	.sectionentsize	8
	.align		4
        /*0000*/ 	.word	0x00000000
	.align		4
        /*0004*/ 	.word	0xffffffff
	.align		4
        /*0008*/ 	.word	0x00000000
	.align		4
        /*000c*/ 	.word	0xfffffffe
	.align		4
        /*0010*/ 	.word	0x00000000
	.align		4
        /*0014*/ 	.word	0xfffffffd
	.align		4
        /*0018*/ 	.word	0x00000000
	.align		4
        /*001c*/ 	.word	0xfffffffc


//--------------------- .text.triton_poi_fused_convolution_div_20 --------------------------
	.section	.text.triton_poi_fused_convolution_div_20,"ax",@progbits
	.sectionflags	@"SHF_BARRIERS=1"
	.align	128
        .global         triton_poi_fused_convolution_div_20
        .type           triton_poi_fused_convolution_div_20,@function
        .size           triton_poi_fused_convolution_div_20,(.L_x_1 - triton_poi_fused_convolution_div_20)
        .other          triton_poi_fused_convolution_div_20,@"STO_CUDA_ENTRY STV_DEFAULT"
triton_poi_fused_convolution_div_20:
.text.triton_poi_fused_convolution_div_20:
[----:B------:R-:W0:Y:S01]  /*0000*/  LDC R1, c[0x0][0x28] ;  /* 0x00000a00ff017b82 */ /* 0x000e220000000800 */
[----:B------:R-:W1:Y:S07]  /*0010*/  S2R R5, SR_TID.X ;  /* 0x0000000000057919 */ /* 0x000e6e0000002100 */
[----:B------:R-:W2:Y:S01]  /*0020*/  LDC.64 R24, c[0x0][0x218] ;  /* 0x00008600ff187b82 */ /* 0x000ea20000000a00 */
[----:B------:R-:W-:Y:S01]  /*0030*/  ULDC.64 UR6, c[0x0][0x208] ;  /* 0x0000820000067ab9 */ /* 0x000fe20000000a00 */
[----:B------:R-:W3:Y:S01]  /*0040*/  S2R R2, SR_CTAID.Y ;  /* 0x0000000000027919 */ /* 0x000ee20000002600 */
[----:B------:R-:W4:Y:S01]  /*0050*/  S2R R16, SR_CTAID.X ;  /* 0x0000000000107919 */ /* 0x000f220000002500 */
[----:B--2---:R2:W5:Y:S01]  /*0060*/  LDG.E R24, desc[UR6][R24.64] ;  /* 0x0000000618187981 */ /* 0x004562000c1e1900 */
[----:B-1----:R-:W-:-:S02]  /*0070*/  SHF.L.U32 R18, R5, 0x2, RZ ;  /* 0x0000000205127819 */ /* 0x002fc400000006ff */
[----:B---3--:R-:W-:Y:S02]  /*0080*/  SHF.L.U32 R0, R2, 0xa, RZ ;  /* 0x0000000a02007819 */ /* 0x008fe400000006ff */
[----:B------:R-:W-:Y:S02]  /*0090*/  LOP3.LUT R18, R18, 0x1fc, RZ, 0xc0, !PT ;  /* 0x000001fc12127812 */ /* 0x000fe400078ec0ff */
[----:B------:R-:W-:Y:S02]  /*00a0*/  SHF.R.S32.HI R11, RZ, 0x15, R2 ;  /* 0x00000015ff0b7819 */ /* 0x000fe40000011402 */
[----:B------:R-:W-:Y:S01]  /*00b0*/  LOP3.LUT R4, R0, R18, RZ, 0xfc, !PT ;  /* 0x0000001200047212 */ /* 0x000fe200078efcff */
[----:B------:R-:W1:Y:S01]  /*00c0*/  LDC.64 R2, c[0x0][0x210] ;  /* 0x00008400ff027b82 */ /* 0x000e620000000a00 */
[----:B------:R-:W-:Y:S02]  /*00d0*/  SGXT R11, R11, 0x1 ;  /* 0x000000010b0b781a */ /* 0x000fe40000000200 */
[----:B------:R-:W-:-:S04]  /*00e0*/  SHF.R.S32.HI R7, RZ, 0x1f, R4 ;  /* 0x0000001fff077819 */ /* 0x000fc80000011404 */
[-C--:B------:R-:W-:Y:S02]  /*00f0*/  LEA.HI R7, R7, R4.reuse, RZ, 0x7 ;  /* 0x0000000407077211 */ /* 0x080fe400078f38ff */
[----:B------:R-:W-:Y:S02]  /*0100*/  LEA.HI R11, R11, R4, RZ, 0x7 ;  /* 0x000000040b0b7211 */ /* 0x000fe400078f38ff */
[----:B------:R-:W-:Y:S02]  /*0110*/  LOP3.LUT R9, R7, 0xffffff80, RZ, 0xc0, !PT ;  /* 0xffffff8007097812 */ /* 0x000fe400078ec0ff */
[----:B------:R-:W-:Y:S02]  /*0120*/  IADD3 R11, R11, 0x200, RZ ;  /* 0x000002000b0b7810 */ /* 0x000fe40007ffe0ff */
[----:B------:R-:W-:Y:S02]  /*0130*/  IADD3 R9, R4, -R9, RZ ;  /* 0x8000000904097210 */ /* 0x000fe40007ffe0ff */
[----:B------:R-:W-:-:S02]  /*0140*/  SHF.R.S32.HI R23, RZ, 0x7, R7 ;  /* 0x00000007ff177819 */ /* 0x000fc40000011407 */
[C---:B----4-:R-:W-:Y:S02]  /*0150*/  LEA R22, R16.reuse, R9, 0x7 ;  /* 0x0000000910167211 */ /* 0x050fe400078e38ff */
[----:B------:R-:W-:Y:S02]  /*0160*/  ISETP.GE.AND P2, PT, R16, 0x9, PT ;  /* 0x000000091000780c */ /* 0x000fe40003f46270 */
[----:B------:R-:W-:Y:S01]  /*0170*/  SHF.R.S32.HI R11, RZ, 0x7, R11 ;  /* 0x00000007ff0b7819 */ /* 0x000fe2000001140b */
[----:B------:R-:W-:Y:S01]  /*0180*/  IMAD R23, R23, 0x480, R22 ;  /* 0x0000048017177824 */ /* 0x000fe200078e0216 */
[----:B------:R-:W-:-:S03]  /*0190*/  CS2R R8, SRZ ;  /* 0x0000000000087805 */ /* 0x000fc6000001ff00 */
[----:B------:R-:W-:Y:S01]  /*01a0*/  IMAD R22, R11, 0x480, R22 ;  /* 0x000004800b167824 */ /* 0x000fe200078e0216 */
[----:B------:R-:W-:Y:S01]  /*01b0*/  CS2R R10, SRZ ;  /* 0x00000000000a7805 */ /* 0x000fe2000001ff00 */
[----:B-1----:R-:W-:-:S05]  /*01c0*/  IMAD.WIDE R6, R23, 0x4, R2 ;  /* 0x0000000417067825 */ /* 0x002fca00078e0202 */
[----:B------:R1:W3:Y:S01]  /*01d0*/  @!P2 LDG.E.EL.128 R8, desc[UR6][R6.64] ;  /* 0x000000060608a981 */ /* 0x0002e2000c2e1d00 */
[----:B------:R-:W-:Y:S02]  /*01e0*/  CS2R R12, SRZ ;  /* 0x00000000000c7805 */ /* 0x000fe4000001ff00 */
[----:B------:R-:W-:Y:S01]  /*01f0*/  CS2R R14, SRZ ;  /* 0x00000000000e7805 */ /* 0x000fe2000001ff00 */
[----:B------:R-:W-:-:S05]  /*0200*/  IMAD.WIDE R2, R22, 0x4, R2 ;  /* 0x0000000416027825 */ /* 0x000fca00078e0202 */
[----:B------:R4:W3:Y:S01]  /*0210*/  @!P2 LDG.E.EL.128 R12, desc[UR6][R2.64] ;  /* 0x00000006020ca981 */ /* 0x0008e2000c2e1d00 */
[----:B------:R-:W1:Y:S01]  /*0220*/  S2UR UR5, SR_CgaCtaId ;  /* 0x00000000000579c3 */ /* 0x000e620000008800 */
[----:B------:R-:W-:Y:S01]  /*0230*/  UMOV UR4, 0x400 ;  /* 0x0000040000047882 */ /* 0x000fe20000000000 */
[----:B------:R-:W-:Y:S02]  /*0240*/  LOP3.LUT R17, R5, 0x7f, RZ, 0xc0, !PT ;  /* 0x0000007f05117812 */ /* 0x000fe400078ec0ff */
[----:B------:R-:W-:Y:S02]  /*0250*/  LOP3.LUT R5, R0, 0x7f, R5, 0xf8, !PT ;  /* 0x0000007f00057812 */ /* 0x000fe400078ef805 */
[----:B------:R-:W-:Y:S02]  /*0260*/  LOP3.LUT R19, R0, 0x80, R17, 0xfe, !PT ;  /* 0x0000008000137812 */ /* 0x000fe400078efe11 */
[----:B------:R-:W-:Y:S01]  /*0270*/  LOP3.LUT R21, R0, 0x100, R17, 0xfe, !PT ;  /* 0x0000010000157812 */ /* 0x000fe200078efe11 */
[----:B01----:R-:W-:-:S06]  /*0280*/  UPRMT UR4, UR5, 0x654, UR4 ;  /* 0x0000065405047896 */ /* 0x003fcc0008000004 */
[----:B------:R-:W-:Y:S02]  /*0290*/  LEA R18, R18, UR4, 0x3 ;  /* 0x0000000412127c11 */ /* 0x000fe4000f8e18ff */
[----:B--2---:R-:W-:Y:S01]  /*02a0*/  LOP3.LUT R25, R0, 0x180, R17, 0xfe, !PT ;  /* 0x0000018000197812 */ /* 0x004fe200078efe11 */
[--C-:B------:R-:W-:Y:S01]  /*02b0*/  IMAD R0, R19, 0x9, R16.reuse ;  /* 0x0000000913007824 */ /* 0x100fe200078e0210 */
[----:B------:R-:W-:Y:S01]  /*02c0*/  LOP3.LUT R7, R5, 0x200, RZ, 0xfc, !PT ;  /* 0x0000020005077812 */ /* 0x000fe200078efcff */
[--C-:B----4-:R-:W-:Y:S01]  /*02d0*/  IMAD R2, R21, 0x9, R16.reuse ;  /* 0x0000000915027824 */ /* 0x110fe200078e0210 */
[C---:B------:R-:W-:Y:S02]  /*02e0*/  LOP3.LUT R19, R5.reuse, 0x280, RZ, 0xfc, !PT ;  /* 0x0000028005137812 */ /* 0x040fe400078efcff */
[----:B------:R-:W-:Y:S01]  /*02f0*/  LOP3.LUT R21, R5, 0x300, RZ, 0xfc, !PT ;  /* 0x0000030005157812 */ /* 0x000fe200078efcff */
[--C-:B------:R-:W-:Y:S01]  /*0300*/  IMAD R3, R25, 0x9, R16.reuse ;  /* 0x0000000919037824 */ /* 0x100fe200078e0210 */
[C---:B------:R-:W-:Y:S01]  /*0310*/  LOP3.LUT R25, R5.reuse, 0x380, RZ, 0xfc, !PT ;  /* 0x0000038005197812 */ /* 0x040fe200078efcff */
[----:B------:R-:W-:-:S02]  /*0320*/  IMAD R4, R5, 0x9, R16 ;  /* 0x0000000905047824 */ /* 0x000fc400078e0210 */
[--C-:B------:R-:W-:Y:S01]  /*0330*/  IMAD R5, R7, 0x9, R16.reuse ;  /* 0x0000000907057824 */ /* 0x100fe200078e0210 */
[----:B------:R-:W-:Y:S01]  /*0340*/  LOP3.LUT R20, R17, 0x100, RZ, 0xfc, !PT ;  /* 0x0000010011147812 */ /* 0x000fe200078efcff */
[--C-:B------:R-:W-:Y:S01]  /*0350*/  IMAD R6, R19, 0x9, R16.reuse ;  /* 0x0000000913067824 */ /* 0x100fe200078e0210 */
[----:B------:R-:W-:Y:S01]  /*0360*/  LOP3.LUT R19, R17, 0x80, RZ, 0xfc, !PT ;  /* 0x0000008011137812 */ /* 0x000fe200078efcff */
[----:B------:R-:W-:Y:S01]  /*0370*/  IMAD R7, R21, 0x9, R16 ;  /* 0x0000000915077824 */ /* 0x000fe200078e0210 */
[C---:B------:R-:W-:Y:S02]  /*0380*/  LOP3.LUT R21, R17.reuse, 0x180, RZ, 0xfc, !PT ;  /* 0x0000018011157812 */ /* 0x040fe400078efcff */
[----:B------:R-:W-:Y:S02]  /*0390*/  LEA R17, R17, UR4, 0x3 ;  /* 0x0000000411117c11 */ /* 0x000fe4000f8e18ff */
[----:B------:R-:W-:Y:S02]  /*03a0*/  LEA R19, R19, UR4, 0x3 ;  /* 0x0000000413137c11 */ /* 0x000fe4000f8e18ff */
[----:B------:R-:W-:-:S02]  /*03b0*/  LEA R20, R20, UR4, 0x3 ;  /* 0x0000000414147c11 */ /* 0x000fc4000f8e18ff */
[----:B------:R-:W-:Y:S01]  /*03c0*/  LEA R21, R21, UR4, 0x3 ;  /* 0x0000000415157c11 */ /* 0x000fe2000f8e18ff */
[----:B------:R-:W-:Y:S01]  /*03d0*/  IMAD R16, R25, 0x9, R16 ;  /* 0x0000000919107824 */ /* 0x000fe200078e0210 */
[C---:B-----5:R-:W-:Y:S02]  /*03e0*/  FSETP.GT.AND P0, PT, |R24|.reuse, 8.50705917302346158658e+37, PT ;  /* 0x7e8000001800780b */ /* 0x060fe40003f04200 */
[----:B------:R-:W-:-:S11]  /*03f0*/  FSETP.GEU.AND P1, PT, |R24|, 1.175494350822287508e-38, PT ;  /* 0x008000001800780b */ /* 0x000fd60003f2e200 */
[----:B------:R-:W-:-:S04]  /*0400*/  @P0 FMUL R24, R24, 0.25 ;  /* 0x3e80000018180820 */ /* 0x000fc80000400000 */
[----:B------:R-:W-:-:S06]  /*0410*/  @!P1 FMUL R24, R24, 16777216 ;  /* 0x4b80000018189820 */ /* 0x000fcc0000400000 */
[----:B------:R-:W0:Y:S01]  /*0420*/  MUFU.RCP R24, R24 ;  /* 0x0000001800187308 */ /* 0x000e220000001000 */
[----:B---3--:R-:W-:Y:S01]  /*0430*/  @P0 FMUL R8, R8, 0.25 ;  /* 0x3e80000008080820 */ /* 0x008fe20000400000 */
[----:B------:R-:W-:Y:S01]  /*0440*/  @P0 FMUL R9, R9, 0.25 ;  /* 0x3e80000009090820 */ /* 0x000fe20000400000 */
[----:B------:R-:W-:Y:S01]  /*0450*/  @P0 FMUL R10, R10, 0.25 ;  /* 0x3e8000000a0a0820 */ /* 0x000fe20000400000 */
[----:B------:R-:W-:Y:S01]  /*0460*/  @P0 FMUL R11, R11, 0.25 ;  /* 0x3e8000000b0b0820 */ /* 0x000fe20000400000 */
[----:B------:R-:W-:Y:S01]  /*0470*/  @!P1 FMUL R8, R8, 16777216 ;  /* 0x4b80000008089820 */ /* 0x000fe20000400000 */
[----:B------:R-:W-:Y:S01]  /*0480*/  @!P1 FMUL R9, R9, 16777216 ;  /* 0x4b80000009099820 */ /* 0x000fe20000400000 */
[----:B------:R-:W-:Y:S01]  /*0490*/  @!P1 FMUL R10, R10, 16777216 ;  /* 0x4b8000000a0a9820 */ /* 0x000fe20000400000 */
[----:B------:R-:W-:Y:S01]  /*04a0*/  @!P1 FMUL R11, R11, 16777216 ;  /* 0x4b8000000b0b9820 */ /* 0x000fe20000400000 */
[C---:B0-----:R-:W-:Y:S01]  /*04b0*/  FMUL R8, R24.reuse, R8 ;  /* 0x0000000818087220 */ /* 0x041fe20000400000 */
[C---:B------:R-:W-:Y:S01]  /*04c0*/  FMUL R9, R24.reuse, R9 ;  /* 0x0000000918097220 */ /* 0x040fe20000400000 */
[C---:B------:R-:W-:Y:S01]  /*04d0*/  FMUL R10, R24.reuse, R10 ;  /* 0x0000000a180a7220 */ /* 0x040fe20000400000 */
[----:B------:R-:W-:-:S02]  /*04e0*/  FMUL R11, R24, R11 ;  /* 0x0000000b180b7220 */ /* 0x000fc40000400000 */
[----:B------:R-:W-:Y:S04]  /*04f0*/  STS [R18], R8 ;  /* 0x0000000812007388 */ /* 0x000fe80000000800 */
[----:B------:R-:W-:Y:S04]  /*0500*/  STS [R18+0x8], R9 ;  /* 0x0000080912007388 */ /* 0x000fe80000000800 */
[----:B------:R-:W-:Y:S04]  /*0510*/  STS [R18+0x10], R10 ;  /* 0x0000100a12007388 */ /* 0x000fe80000000800 */
[----:B------:R-:W-:Y:S01]  /*0520*/  STS [R18+0x18], R11 ;  /* 0x0000180b12007388 */ /* 0x000fe20000000800 */
[----:B------:R-:W-:Y:S01]  /*0530*/  BAR.SYNC.DEFER_BLOCKING 0x0 ;  /* 0x0000000000007b1d */ /* 0x000fe20000010000 */
[----:B------:R-:W-:Y:S01]  /*0540*/  @P0 FMUL R12, R12, 0.25 ;  /* 0x3e8000000c0c0820 */ /* 0x000fe20000400000 */
[----:B------:R-:W-:Y:S01]  /*0550*/  @P0 FMUL R13, R13, 0.25 ;  /* 0x3e8000000d0d0820 */ /* 0x000fe20000400000 */
[----:B------:R-:W-:Y:S01]  /*0560*/  @P0 FMUL R14, R14, 0.25 ;  /* 0x3e8000000e0e0820 */ /* 0x000fe20000400000 */
[----:B------:R-:W-:Y:S01]  /*0570*/  @P0 FMUL R15, R15, 0.25 ;  /* 0x3e8000000f0f0820 */ /* 0x000fe20000400000 */
[----:B------:R-:W-:Y:S01]  /*0580*/  @!P1 FMUL R12, R12, 16777216 ;  /* 0x4b8000000c0c9820 */ /* 0x000fe20000400000 */
[----:B------:R-:W-:Y:S01]  /*0590*/  @!P1 FMUL R13, R13, 16777216 ;  /* 0x4b8000000d0d9820 */ /* 0x000fe20000400000 */
[----:B------:R-:W-:Y:S01]  /*05a0*/  @!P1 FMUL R14, R14, 16777216 ;  /* 0x4b8000000e0e9820 */ /* 0x000fe20000400000 */
[----:B------:R-:W-:Y:S01]  /*05b0*/  @!P1 FMUL R15, R15, 16777216 ;  /* 0x4b8000000f0f9820 */ /* 0x000fe20000400000 */
[----:B------:R-:W0:Y:S04]  /*05c0*/  LDS R26, [R17] ;  /* 0x00000000111a7984 */ /* 0x000e280000000800 */
[----:B------:R-:W1:Y:S04]  /*05d0*/  LDS R29, [R19] ;  /* 0x00000000131d7984 */ /* 0x000e680000000800 */
[----:B------:R-:W2:Y:S04]  /*05e0*/  LDS R28, [R20] ;  /* 0x00000000141c7984 */ /* 0x000ea80000000800 */
[----:B------:R-:W3:Y:S01]  /*05f0*/  LDS R27, [R21] ;  /* 0x00000000151b7984 */ /* 0x000ee20000000800 */
[----:B------:R-:W-:Y:S01]  /*0600*/  BAR.SYNC.DEFER_BLOCKING 0x0 ;  /* 0x0000000000007b1d */ /* 0x000fe20000010000 */
[C---:B------:R-:W-:Y:S01]  /*0610*/  FMUL R12, R24.reuse, R12 ;  /* 0x0000000c180c7220 */ /* 0x040fe20000400000 */
[C---:B------:R-:W-:Y:S01]  /*0620*/  FMUL R13, R24.reuse, R13 ;  /* 0x0000000d180d7220 */ /* 0x040fe20000400000 */
[C---:B------:R-:W-:Y:S01]  /*0630*/  FMUL R14, R24.reuse, R14 ;  /* 0x0000000e180e7220 */ /* 0x040fe20000400000 */
[----:B------:R-:W-:-:S04]  /*0640*/  FMUL R15, R24, R15 ;  /* 0x0000000f180f7220 */ /* 0x000fc80000400000 */
[----:B------:R-:W4:Y:S01]  /*0650*/  LDC.64 R24, c[0x0][0x220] ;  /* 0x00008800ff187b82 */ /* 0x000f220000000a00 */
[----:B------:R-:W-:Y:S04]  /*0660*/  STS [R18], R12 ;  /* 0x0000000c12007388 */ /* 0x000fe80000000800 */
[----:B------:R-:W-:Y:S04]  /*0670*/  STS [R18+0x8], R13 ;  /* 0x0000080d12007388 */ /* 0x000fe80000000800 */
[----:B------:R-:W-:Y:S04]  /*0680*/  STS [R18+0x10], R14 ;  /* 0x0000100e12007388 */ /* 0x000fe80000000800 */
[----:B------:R-:W-:Y:S01]  /*0690*/  STS [R18+0x18], R15 ;  /* 0x0000180f12007388 */ /* 0x000fe20000000800 */
[----:B------:R-:W-:Y:S01]  /*06a0*/  BAR.SYNC.DEFER_BLOCKING 0x0 ;  /* 0x0000000000007b1d */ /* 0x000fe20000010000 */
[----:B----4-:R-:W-:-:S05]  /*06b0*/  IMAD.WIDE R30, R4, 0x4, R24 ;  /* 0x00000004041e7825 */ /* 0x010fca00078e0218 */
[----:B0-----:R0:W-:Y:S04]  /*06c0*/  @!P2 STG.E desc[UR6][R30.64], R26 ;  /* 0x0000001a1e00a986 */ /* 0x0011e8000c101906 */
[----:B------:R-:W4:Y:S04]  /*06d0*/  LDS R17, [R17] ;  /* 0x0000000011117984 */ /* 0x000f280000000800 */
[----:B------:R-:W-:Y:S01]  /*06e0*/  LDS R20, [R20] ;  /* 0x0000000014147984 */ /* 0x000fe20000000800 */
[----:B0-----:R-:W-:-:S03]  /*06f0*/  IMAD.WIDE R30, R0, 0x4, R24 ;  /* 0x00000004001e7825 */ /* 0x001fc600078e0218 */
[----:B------:R-:W-:Y:S04]  /*0700*/  LDS R21, [R21] ;  /* 0x0000000015157984 */ /* 0x000fe80000000800 */
[----:B------:R0:W5:Y:S04]  /*0710*/  LDS R0, [R19] ;  /* 0x0000000013007984 */ /* 0x0001680000000800 */
[----:B-1----:R-:W-:Y:S01]  /*0720*/  @!P2 STG.E desc[UR6][R30.64], R29 ;  /* 0x0000001d1e00a986 */ /* 0x002fe2000c101906 */
[----:B0-----:R-:W-:-:S05]  /*0730*/  IMAD.WIDE R18, R2, 0x4, R24 ;  /* 0x0000000402127825 */ /* 0x001fca00078e0218 */
[----:B--2---:R0:W-:Y:S02]  /*0740*/  @!P2 STG.E desc[UR6][R18.64], R28 ;  /* 0x0000001c1200a986 */ /* 0x0041e4000c101906 */
[----:B0-----:R-:W0:Y:S01]  /*0750*/  LDC.64 R18, c[0x0][0x228] ;  /* 0x00008a00ff127b82 */ /* 0x001e220000000a00 */
[----:B------:R-:W-:-:S05]  /*0760*/  IMAD.WIDE R2, R3, 0x4, R24 ;  /* 0x0000000403027825 */ /* 0x000fca00078e0218 */
[----:B---3--:R1:W-:Y:S02]  /*0770*/  @!P2 STG.E desc[UR6][R2.64], R27 ;  /* 0x0000001b0200a986 */ /* 0x0083e4000c101906 */
[----:B-1----:R-:W-:-:S04]  /*0780*/  IMAD.WIDE R2, R5, 0x4, R24 ;  /* 0x0000000405027825 */ /* 0x002fc800078e0218 */
[--C-:B------:R-:W-:Y:S01]  /*0790*/  IMAD.WIDE R4, R6, 0x4, R24.reuse ;  /* 0x0000000406047825 */ /* 0x100fe200078e0218 */
[----:B----4-:R1:W-:Y:S03]  /*07a0*/  @!P2 STG.E desc[UR6][R2.64], R17 ;  /* 0x000000110200a986 */ /* 0x0103e6000c101906 */
[--C-:B------:R-:W-:Y:S01]  /*07b0*/  IMAD.WIDE R6, R7, 0x4, R24.reuse ;  /* 0x0000000407067825 */ /* 0x100fe200078e0218 */
[----:B-----5:R1:W-:Y:S03]  /*07c0*/  @!P2 STG.E desc[UR6][R4.64], R0 ;  /* 0x000000000400a986 */ /* 0x0203e6000c101906 */
[----:B------:R-:W-:Y:S01]  /*07d0*/  IMAD.WIDE R24, R16, 0x4, R24 ;  /* 0x0000000410187825 */ /* 0x000fe200078e0218 */
[----:B------:R1:W-:Y:S03]  /*07e0*/  @!P2 STG.E desc[UR6][R6.64], R20 ;  /* 0x000000140600a986 */ /* 0x0003e6000c101906 */
[--C-:B0-----:R-:W-:Y:S01]  /*07f0*/  IMAD.WIDE R30, R23, 0x4, R18.reuse ;  /* 0x00000004171e7825 */ /* 0x101fe200078e0212 */
[----:B------:R1:W-:Y:S04]  /*0800*/  @!P2 STG.E desc[UR6][R24.64], R21 ;  /* 0x000000151800a986 */ /* 0x0003e8000c101906 */
[----:B------:R1:W-:Y:S01]  /*0810*/  @!P2 STG.E.128 desc[UR6][R30.64], R8 ;  /* 0x000000081e00a986 */ /* 0x0003e2000c101d06 */
[----:B------:R-:W-:Y:S01]  /*0820*/  IMAD.WIDE R18, R22, 0x4, R18 ;  /* 0x0000000416127825 */ /* 0x000fe200078e0212 */
[----:B------:R-:W-:Y:S06]  /*0830*/  @P2 EXIT ;  /* 0x000000000000294d */ /* 0x000fec0003800000 */
[----:B------:R-:W-:Y:S01]  /*0840*/  STG.E.128 desc[UR6][R18.64], R12 ;  /* 0x0000000c12007986 */ /* 0x000fe2000c101d06 */
[----:B------:R-:W-:Y:S05]  /*0850*/  EXIT ;  /* 0x000000000000794d */ /* 0x000fea0003800000 */
.L_x_0:
[----:B------:R-:W-:-:S00]  /*0860*/  BRA `(.L_x_0) ;  /* 0xfffffffc00fc7947 */ /* 0x000fc0000383ffff */
[----:B------:R-:W-:-:S00]  /*0870*/  NOP ;  /* 0x0000000000007918 */ /* 0x000fc00000000000 */
        /* <DEDUP_REMOVED lines=8> */
.L_x_1:


//--------------------- .nv.shared.triton_poi_fused_convolution_div_20 --------------------------
	.section	.nv.shared.triton_poi_fused_convolution_div_20,"aw",@nobits
	.sectionflags	@""
	.align	16
	.zero		1024


//--------------------- .nv.constant0.triton_poi_fused_convolution_div_20 --------------------------
	.section	.nv.constant0.triton_poi_fused_convolution_div_20,"a",@progbits
	.sectionflags	@""
	.align	4
.nv.constant0.triton_poi_fused_convolution_div_20:
	.zero		568
